//
// Generated by NVIDIA NVVM Compiler
//
// Compiler Build ID: CL-36424714
// Cuda compilation tools, release 13.0, V13.0.88
// Based on NVVM 20.0.0
//

.version 9.0
.target sm_100
.address_size 64

	// .globl	_Z12matMulKernelPfS_S_i

.visible .entry _Z12matMulKernelPfS_S_i(
	.param .u64 .ptr .align 1 _Z12matMulKernelPfS_S_i_param_0,
	.param .u64 .ptr .align 1 _Z12matMulKernelPfS_S_i_param_1,
	.param .u64 .ptr .align 1 _Z12matMulKernelPfS_S_i_param_2,
	.param .u32 _Z12matMulKernelPfS_S_i_param_3
)
{
	.reg .pred 	%p<10>;
	.reg .b32 	%r<42>;
	.reg .b32 	%f<67>;
	.reg .b64 	%rd<67>;

	ld.param.u64 	%rd14, [_Z12matMulKernelPfS_S_i_param_0];
	ld.param.u64 	%rd15, [_Z12matMulKernelPfS_S_i_param_1];
	ld.param.u32 	%r19, [_Z12matMulKernelPfS_S_i_param_3];
	cvta.to.global.u64 	%rd1, %rd15;
	cvta.to.global.u64 	%rd2, %rd14;
	mov.u32 	%r20, %ntid.x;
	mov.u32 	%r21, %ctaid.x;
	mov.u32 	%r22, %tid.x;
	mad.lo.s32 	%r1, %r20, %r21, %r22;
	mov.u32 	%r23, %ntid.y;
	mov.u32 	%r24, %ctaid.y;
	mov.u32 	%r25, %tid.y;
	mad.lo.s32 	%r26, %r23, %r24, %r25;
	max.s32 	%r27, %r1, %r26;
	setp.ge.s32 	%p1, %r27, %r19;
	@%p1 bra 	$L__BB0_13;
	mul.lo.s32 	%r3, %r19, %r26;
	and.b32  	%r4, %r19, 7;
	setp.lt.u32 	%p2, %r19, 8;
	mov.f32 	%f66, 0f00000000;
	mov.b32 	%r40, 0;
	@%p2 bra 	$L__BB0_4;
	and.b32  	%r40, %r19, 2147483640;
	neg.s32 	%r38, %r40;
	mul.wide.s32 	%rd16, %r19, 4;
	add.s64 	%rd3, %rd1, %rd16;
	shl.b32 	%r7, %r19, 3;
	mul.wide.s32 	%rd17, %r19, 8;
	add.s64 	%rd4, %rd1, %rd17;
	mul.wide.s32 	%rd18, %r19, 12;
	add.s64 	%rd5, %rd1, %rd18;
	mul.wide.s32 	%rd19, %r19, 16;
	add.s64 	%rd6, %rd1, %rd19;
	mul.wide.s32 	%rd20, %r19, 20;
	add.s64 	%rd7, %rd1, %rd20;
	mul.wide.s32 	%rd21, %r19, 24;
	add.s64 	%rd8, %rd1, %rd21;
	mul.wide.s32 	%rd22, %r19, 28;
	add.s64 	%rd9, %rd1, %rd22;
	mul.wide.u32 	%rd23, %r3, 4;
	add.s64 	%rd24, %rd23, %rd2;
	add.s64 	%rd66, %rd24, 16;
	mov.f32 	%f66, 0f00000000;
	mov.u32 	%r37, %r1;
$L__BB0_3:
	.pragma "nounroll";
	mul.wide.s32 	%rd25, %r37, 4;
	add.s64 	%rd26, %rd3, %rd25;
	add.s64 	%rd27, %rd4, %rd25;
	add.s64 	%rd28, %rd5, %rd25;
	add.s64 	%rd29, %rd6, %rd25;
	add.s64 	%rd30, %rd7, %rd25;
	add.s64 	%rd31, %rd8, %rd25;
	add.s64 	%rd32, %rd9, %rd25;
	add.s64 	%rd33, %rd1, %rd25;
	ld.global.f32 	%f16, [%rd66+-16];
	ld.global.f32 	%f17, [%rd33];
	fma.rn.f32 	%f18, %f16, %f17, %f66;
	ld.global.f32 	%f19, [%rd66+-12];
	ld.global.f32 	%f20, [%rd26];
	fma.rn.f32 	%f21, %f19, %f20, %f18;
	ld.global.f32 	%f22, [%rd66+-8];
	ld.global.f32 	%f23, [%rd27];
	fma.rn.f32 	%f24, %f22, %f23, %f21;
	ld.global.f32 	%f25, [%rd66+-4];
	ld.global.f32 	%f26, [%rd28];
	fma.rn.f32 	%f27, %f25, %f26, %f24;
	ld.global.f32 	%f28, [%rd66];
	ld.global.f32 	%f29, [%rd29];
	fma.rn.f32 	%f30, %f28, %f29, %f27;
	ld.global.f32 	%f31, [%rd66+4];
	ld.global.f32 	%f32, [%rd30];
	fma.rn.f32 	%f33, %f31, %f32, %f30;
	ld.global.f32 	%f34, [%rd66+8];
	ld.global.f32 	%f35, [%rd31];
	fma.rn.f32 	%f36, %f34, %f35, %f33;
	ld.global.f32 	%f37, [%rd66+12];
	ld.global.f32 	%f38, [%rd32];
	fma.rn.f32 	%f66, %f37, %f38, %f36;
	add.s32 	%r38, %r38, 8;
	add.s32 	%r37, %r37, %r7;
	add.s64 	%rd66, %rd66, 32;
	setp.ne.s32 	%p3, %r38, 0;
	@%p3 bra 	$L__BB0_3;
$L__BB0_4:
	setp.eq.s32 	%p4, %r4, 0;
	@%p4 bra 	$L__BB0_12;
	and.b32  	%r13, %r19, 3;
	setp.lt.u32 	%p5, %r4, 4;
	@%p5 bra 	$L__BB0_7;
	add.s32 	%r29, %r40, %r3;
	mul.wide.u32 	%rd34, %r29, 4;
	add.s64 	%rd35, %rd2, %rd34;
	ld.global.f32 	%f40, [%rd35];
	mad.lo.s32 	%r30, %r40, %r19, %r1;
	mul.wide.s32 	%rd36, %r30, 4;
	add.s64 	%rd37, %rd1, %rd36;
	ld.global.f32 	%f41, [%rd37];
	fma.rn.f32 	%f42, %f40, %f41, %f66;
	cvt.u64.u32 	%rd38, %r3;
	cvt.u64.u32 	%rd39, %r40;
	add.s64 	%rd40, %rd39, %rd38;
	shl.b64 	%rd41, %rd40, 2;
	add.s64 	%rd42, %rd2, %rd41;
	ld.global.f32 	%f43, [%rd42+4];
	mul.wide.s32 	%rd43, %r19, 4;
	add.s64 	%rd44, %rd37, %rd43;
	ld.global.f32 	%f44, [%rd44];
	fma.rn.f32 	%f45, %f43, %f44, %f42;
	ld.global.f32 	%f46, [%rd42+8];
	add.s64 	%rd45, %rd44, %rd43;
	ld.global.f32 	%f47, [%rd45];
	fma.rn.f32 	%f48, %f46, %f47, %f45;
	ld.global.f32 	%f49, [%rd42+12];
	add.s64 	%rd46, %rd45, %rd43;
	ld.global.f32 	%f50, [%rd46];
	fma.rn.f32 	%f66, %f49, %f50, %f48;
	add.s32 	%r40, %r40, 4;
$L__BB0_7:
	setp.eq.s32 	%p6, %r13, 0;
	@%p6 bra 	$L__BB0_12;
	setp.eq.s32 	%p7, %r13, 1;
	@%p7 bra 	$L__BB0_10;
	add.s32 	%r31, %r40, %r3;
	mul.wide.u32 	%rd47, %r31, 4;
	add.s64 	%rd48, %rd2, %rd47;
	ld.global.f32 	%f52, [%rd48];
	mad.lo.s32 	%r32, %r40, %r19, %r1;
	mul.wide.s32 	%rd49, %r32, 4;
	add.s64 	%rd50, %rd1, %rd49;
	ld.global.f32 	%f53, [%rd50];
	fma.rn.f32 	%f54, %f52, %f53, %f66;
	cvt.u64.u32 	%rd51, %r3;
	cvt.u64.u32 	%rd52, %r40;
	add.s64 	%rd53, %rd52, %rd51;
	shl.b64 	%rd54, %rd53, 2;
	add.s64 	%rd55, %rd2, %rd54;
	ld.global.f32 	%f55, [%rd55+4];
	mul.wide.s32 	%rd56, %r19, 4;
	add.s64 	%rd57, %rd50, %rd56;
	ld.global.f32 	%f56, [%rd57];
	fma.rn.f32 	%f66, %f55, %f56, %f54;
	add.s32 	%r40, %r40, 2;
$L__BB0_10:
	and.b32  	%r33, %r19, 1;
	setp.eq.b32 	%p8, %r33, 1;
	not.pred 	%p9, %p8;
	@%p9 bra 	$L__BB0_12;
	add.s32 	%r34, %r40, %r3;
	mul.wide.u32 	%rd58, %r34, 4;
	add.s64 	%rd59, %rd2, %rd58;
	ld.global.f32 	%f57, [%rd59];
	mad.lo.s32 	%r35, %r40, %r19, %r1;
	mul.wide.s32 	%rd60, %r35, 4;
	add.s64 	%rd61, %rd1, %rd60;
	ld.global.f32 	%f58, [%rd61];
	fma.rn.f32 	%f66, %f57, %f58, %f66;
$L__BB0_12:
	ld.param.u64 	%rd65, [_Z12matMulKernelPfS_S_i_param_2];
	add.s32 	%r36, %r3, %r1;
	cvta.to.global.u64 	%rd62, %rd65;
	mul.wide.s32 	%rd63, %r36, 4;
	add.s64 	%rd64, %rd62, %rd63;
	st.global.f32 	[%rd64], %f66;
$L__BB0_13:
	ret;

}


// ===== COMPILED SASS (sm_100) =====

	.target	sm_100

	.elftype	@"ET_EXEC"


//--------------------- .note.nv.tkinfo           --------------------------
	.section	.note.nv.tkinfo,"",@"SHT_NOTE"
	.sectionflags	@"SHF_NOTE_NV_TKINFO"
	.tkinfo
        /*0018*/ 	.word	0x00000002
        /*0030*/ 	.string	""
        /*0030*/ 	.string	"ptxas"
        /*0030*/ 	.string	"Cuda compilation tools, release 13.0, V13.0.88"
        /*0030*/ 	.string	"Build cuda_13.0.r13.0/compiler.36424714_0"
        /*0030*/ 	.string	"-arch sm_100 -m 64 "



//--------------------- .note.nv.cuinfo           --------------------------
	.section	.note.nv.cuinfo,"",@"SHT_NOTE"
	.sectionflags	@"SHF_NOTE_NV_CUINFO"
        /*0018*/ 	.short	0x0002
        /*001a*/ 	.short	0x0064
        /*001c*/ 	.short	0x0082
	.zero		2


//--------------------- .nv.info                  --------------------------
	.section	.nv.info,"",@"SHT_CUDA_INFO"
	.align	4


	//----- nvinfo : EIATTR_REGCOUNT
	.align		4
        /*0000*/ 	.byte	0x04, 0x2f
        /*0002*/ 	.short	(.L_1 - .L_0)
	.align		4
.L_0:
        /*0004*/ 	.word	index@(_Z12matMulKernelPfS_S_i)
        /*0008*/ 	.word	0x0000001e


	//----- nvinfo : EIATTR_FRAME_SIZE
	.align		4
.L_1:
        /*000c*/ 	.byte	0x04, 0x11
        /*000e*/ 	.short	(.L_3 - .L_2)
	.align		4
.L_2:
        /*0010*/ 	.word	index@(_Z12matMulKernelPfS_S_i)
        /*0014*/ 	.word	0x00000000


	//----- nvinfo : EIATTR_MIN_STACK_SIZE
	.align		4
.L_3:
        /*0018*/ 	.byte	0x04, 0x12
        /*001a*/ 	.short	(.L_5 - .L_4)
	.align		4
.L_4:
        /*001c*/ 	.word	index@(_Z12matMulKernelPfS_S_i)
        /*0020*/ 	.word	0x00000000
.L_5:


//--------------------- .nv.compat                --------------------------
	.section	.nv.compat,"",@"SHT_CUDA_COMPAT_INFO"
	.align	4
        /*0000*/ 	.byte	0x02, 0x09, 0x00, 0x00, 0x02, 0x02, 0x01, 0x00, 0x02, 0x05, 0x05, 0x00, 0x03, 0x07, 0x01, 0x01
        /*0010*/ 	.byte	0x02, 0x03, 0x00, 0x00, 0x02, 0x06, 0x01, 0x00, 0x04, 0x0b, 0x08, 0x00, 0x09, 0x00, 0x00, 0x00
        /*0020*/ 	.byte	0x00, 0x00, 0x00, 0x00


//--------------------- .nv.info._Z12matMulKernelPfS_S_i --------------------------
	.section	.nv.info._Z12matMulKernelPfS_S_i,"",@"SHT_CUDA_INFO"
	.sectionflags	@""
	.align	4


	//----- nvinfo : EIATTR_CUDA_API_VERSION
	.align		4
        /*0000*/ 	.byte	0x04, 0x37
        /*0002*/ 	.short	(.L_7 - .L_6)
.L_6:
        /*0004*/ 	.word	0x00000082


	//----- nvinfo : EIATTR_KPARAM_INFO
	.align		4
.L_7:
        /*0008*/ 	.byte	0x04, 0x17
        /*000a*/ 	.short	(.L_9 - .L_8)
.L_8:
        /*000c*/ 	.word	0x00000000
        /*0010*/ 	.short	0x0003
        /*0012*/ 	.short	0x0018
        /*0014*/ 	.byte	0x00, 0xf0, 0x11, 0x00


	//----- nvinfo : EIATTR_KPARAM_INFO
	.align		4
.L_9:
        /*0018*/ 	.byte	0x04, 0x17
        /*001a*/ 	.short	(.L_11 - .L_10)
.L_10:
        /*001c*/ 	.word	0x00000000
        /*0020*/ 	.short	0x0002
        /*0022*/ 	.short	0x0010
        /*0024*/ 	.byte	0x00, 0xf5, 0x21, 0x00


	//----- nvinfo : EIATTR_KPARAM_INFO
	.align		4
.L_11:
        /*0028*/ 	.byte	0x04, 0x17
        /*002a*/ 	.short	(.L_13 - .L_12)
.L_12:
        /*002c*/ 	.word	0x00000000
        /*0030*/ 	.short	0x0001
        /*0032*/ 	.short	0x0008
        /*0034*/ 	.byte	0x00, 0xf5, 0x21, 0x00


	//----- nvinfo : EIATTR_KPARAM_INFO
	.align		4
.L_13:
        /*0038*/ 	.byte	0x04, 0x17
        /*003a*/ 	.short	(.L_15 - .L_14)
.L_14:
        /*003c*/ 	.word	0x00000000
        /*0040*/ 	.short	0x0000
        /*0042*/ 	.short	0x0000
        /*0044*/ 	.byte	0x00, 0xf5, 0x21, 0x00


	//----- nvinfo : EIATTR_SPARSE_MMA_MASK
	.align		4
.L_15:
        /*0048*/ 	.byte	0x03, 0x50
        /*004a*/ 	.short	0x0000


	//----- nvinfo : EIATTR_MAXREG_COUNT
	.align		4
        /*004c*/ 	.byte	0x03, 0x1b
        /*004e*/ 	.short	0x00ff


	//----- nvinfo : EIATTR_MERCURY_ISA_VERSION
	.align		4
        /*0050*/ 	.byte	0x03, 0x5f
        /*0052*/ 	.short	0x0101


	//----- nvinfo : EIATTR_VRC_CTA_INIT_COUNT
	.align		4
        /*0054*/ 	.byte	0x02, 0x4a
	.zero		1
	.zero		1


	//----- nvinfo : EIATTR_EXIT_INSTR_OFFSETS
	.align		4
        /*0058*/ 	.byte	0x04, 0x1c
        /*005a*/ 	.short	(.L_17 - .L_16)


	//   ....[0]....
.L_16:
        /*005c*/ 	.word	0x000000c0


	//   ....[1]....
        /*0060*/ 	.word	0x00000a90


	//----- nvinfo : EIATTR_CBANK_PARAM_SIZE
	.align		4
.L_17:
        /*0064*/ 	.byte	0x03, 0x19
        /*0066*/ 	.short	0x001c


	//----- nvinfo : EIATTR_PARAM_CBANK
	.align		4
        /*0068*/ 	.byte	0x04, 0x0a
        /*006a*/ 	.short	(.L_19 - .L_18)
	.align		4
.L_18:
        /*006c*/ 	.word	index@(.nv.constant0._Z12matMulKernelPfS_S_i)
        /*0070*/ 	.short	0x0380
        /*0072*/ 	.short	0x001c


	//----- nvinfo : EIATTR_SW_WAR
	.align		4
.L_19:
        /*0074*/ 	.byte	0x04, 0x36
        /*0076*/ 	.short	(.L_21 - .L_20)
.L_20:
        /*0078*/ 	.word	0x00000008
.L_21:


//--------------------- .nv.callgraph             --------------------------
	.section	.nv.callgraph,"",@"SHT_CUDA_CALLGRAPH"
	.align	4
	.sectionentsize	8
	.align		4
        /*0000*/ 	.word	0x00000000
	.align		4
        /*0004*/ 	.word	0xffffffff
	.align		4
        /*0008*/ 	.word	0x00000000
	.align		4
        /*000c*/ 	.word	0xfffffffe
	.align		4
        /*0010*/ 	.word	0x00000000
	.align		4
        /*0014*/ 	.word	0xfffffffd
	.align		4
        /*0018*/ 	.word	0x00000000
	.align		4
        /*001c*/ 	.word	0xfffffffc


//--------------------- .text._Z12matMulKernelPfS_S_i --------------------------
	.section	.text._Z12matMulKernelPfS_S_i,"ax",@progbits
	.align	128
        .global         _Z12matMulKernelPfS_S_i
        .type           _Z12matMulKernelPfS_S_i,@function
        .size           _Z12matMulKernelPfS_S_i,(.L_x_5 - _Z12matMulKernelPfS_S_i)
        .other          _Z12matMulKernelPfS_S_i,@"STO_CUDA_ENTRY STV_DEFAULT"
_Z12matMulKernelPfS_S_i:
.text._Z12matMulKernelPfS_S_i:
[----:B------:R-:W-:Y:S01]  /*0000*/  LDC R1, c[0x0][0x37c] ;  /* 0x0000df00ff017b82 */ /* 0x000fe20000000800 */
[----:B------:R-:W0:Y:S01]  /*0010*/  S2R R0, SR_CTAID.X ;  /* 0x0000000000007919 */ /* 0x000e220000002500 */
[----:B------:R-:W0:Y:S01]  /*0020*/  LDCU UR4, c[0x0][0x360] ;  /* 0x00006c00ff0477ac */ /* 0x000e220008000800 */
[----:B------:R-:W0:Y:S01]  /*0030*/  S2R R3, SR_TID.X ;  /* 0x0000000000037919 */ /* 0x000e220000002100 */
[----:B------:R-:W1:Y:S01]  /*0040*/  LDCU UR5, c[0x0][0x364] ;  /* 0x00006c80ff0577ac */ /* 0x000e620008000800 */
[----:B------:R-:W1:Y:S01]  /*0050*/  S2R R13, SR_CTAID.Y ;  /* 0x00000000000d7919 */ /* 0x000e620000002600 */
[----:B------:R-:W2:Y:S01]  /*0060*/  LDCU UR20, c[0x0][0x398] ;  /* 0x00007300ff1477ac */ /* 0x000ea20008000800 */
[----:B------:R-:W1:Y:S01]  /*0070*/  S2R R2, SR_TID.Y ;  /* 0x0000000000027919 */ /* 0x000e620000002200 */
[----:B0-----:R-:W-:Y:S02]  /*0080*/  IMAD R0, R0, UR4, R3 ;  /* 0x0000000400007c24 */ /* 0x001fe4000f8e0203 */
[----:B-1----:R-:W-:-:S05]  /*0090*/  IMAD R13, R13, UR5, R2 ;  /* 0x000000050d0d7c24 */ /* 0x002fca000f8e0202 */
[----:B------:R-:W-:-:S04]  /*00a0*/  VIMNMX R2, PT, PT, R0, R13, !PT ;  /* 0x0000000d00027248 */ /* 0x000fc80007fe0100 */
[----:B--2---:R-:W-:-:S13]  /*00b0*/  ISETP.GE.AND P0, PT, R2, UR20, PT ;  /* 0x0000001402007c0c */ /* 0x004fda000bf06270 */
[----:B------:R-:W-:Y:S05]  /*00c0*/  @P0 EXIT ;  /* 0x000000000000094d */ /* 0x000fea0003800000 */
[----:B------:R-:W-:Y:S01]  /*00d0*/  UISETP.GE.U32.AND UP0, UPT, UR20, 0x8, UPT ;  /* 0x000000081400788c */ /* 0x000fe2000bf06070 */
[----:B------:R-:W-:Y:S02]  /*00e0*/  HFMA2 R12, -RZ, RZ, 0, 0 ;  /* 0x00000000ff0c7431 */ /* 0x000fe400000001ff */
[----:B------:R-:W-:Y:S01]  /*00f0*/  IMAD R13, R13, UR20, RZ ;  /* 0x000000140d0d7c24 */ /* 0x000fe2000f8e02ff */
[----:B------:R-:W-:Y:S01]  /*0100*/  UMOV UR4, URZ ;  /* 0x000000ff00047c82 */ /* 0x000fe20008000000 */
[----:B------:R-:W0:Y:S04]  /*0110*/  LDCU.64 UR18, c[0x0][0x358] ;  /* 0x00006b00ff1277ac */ /* 0x000e280008000a00 */
[----:B------:R-:W-:Y:S05]  /*0120*/  BRA.U !UP0, `(.L_x_0) ;  /* 0x0000000508047547 */ /* 0x000fea000b800000 */
[----:B------:R-:W1:Y:S01]  /*0130*/  LDCU.128 UR24, c[0x0][0x380] ;  /* 0x00007000ff1877ac */ /* 0x000e620008000c00 */
[----:B------:R-:W-:Y:S02]  /*0140*/  MOV R12, RZ ;  /* 0x000000ff000c7202 */ /* 0x000fe40000000f00 */
[----:B------:R-:W-:Y:S01]  /*0150*/  MOV R14, R0 ;  /* 0x00000000000e7202 */ /* 0x000fe20000000f00 */
[----:B------:R-:W-:-:S04]  /*0160*/  ULOP3.LUT UR4, UR20, 0x7ffffff8, URZ, 0xc0, !UPT ;  /* 0x7ffffff814047892 */ /* 0x000fc8000f8ec0ff */
[----:B------:R-:W-:Y:S01]  /*0170*/  UIADD3 UR5, UPT, UPT, -UR4, URZ, URZ ;  /* 0x000000ff04057290 */ /* 0x000fe2000fffe1ff */
[----:B-1----:R-:W-:Y:S01]  /*0180*/  MOV R2, UR24 ;  /* 0x0000001800027c02 */ /* 0x002fe20008000f00 */
[----:B------:R-:W-:Y:S01]  /*0190*/  UIMAD.WIDE UR6, UR20, 0x8, UR26 ;  /* 0x00000008140678a5 */ /* 0x000fe2000f8e021a */
[----:B------:R-:W-:Y:S01]  /*01a0*/  MOV R3, UR25 ;  /* 0x0000001900037c02 */ /* 0x000fe20008000f00 */
[----:B------:R-:W-:Y:S02]  /*01b0*/  UIMAD.WIDE UR8, UR20, 0xc, UR26 ;  /* 0x0000000c140878a5 */ /* 0x000fe4000f8e021a */
[----:B------:R-:W-:Y:S01]  /*01c0*/  UIMAD.WIDE UR10, UR20, 0x10, UR26 ;  /* 0x00000010140a78a5 */ /* 0x000fe2000f8e021a */
[----:B------:R-:W-:Y:S01]  /*01d0*/  IMAD.WIDE.U32 R2, R13, 0x4, R2 ;  /* 0x000000040d027825 */ /* 0x000fe200078e0002 */
[----:B------:R-:W-:Y:S02]  /*01e0*/  UIMAD.WIDE UR12, UR20, 0x14, UR26 ;  /* 0x00000014140c78a5 */ /* 0x000fe4000f8e021a */
[----:B------:R-:W-:Y:S01]  /*01f0*/  UIMAD.WIDE UR14, UR20, 0x18, UR26 ;  /* 0x00000018140e78a5 */ /* 0x000fe2000f8e021a */
[----:B------:R-:W-:Y:S01]  /*0200*/  IADD3 R2, P0, PT, R2, 0x10, RZ ;  /* 0x0000001002027810 */ /* 0x000fe20007f1e0ff */
[----:B------:R-:W-:-:S03]  /*0210*/  UIMAD.WIDE UR16, UR20, 0x1c, UR26 ;  /* 0x0000001c141078a5 */ /* 0x000fc6000f8e021a */
[----:B------:R-:W-:-:S09]  /*0220*/  IADD3.X R3, PT, PT, RZ, R3, RZ, P0, !PT ;  /* 0x00000003ff037210 */ /* 0x000fd200007fe4ff */
.L_x_1:
[----:B------:R-:W-:Y:S01]  /*0230*/  UIMAD.WIDE UR22, UR20, 0x4, UR26 ;  /* 0x00000004141678a5 */ /* 0x000fe2000f8e021a */
[----:B------:R-:W-:Y:S02]  /*0240*/  IMAD.MOV.U32 R23, RZ, RZ, 0x4 ;  /* 0x00000004ff177424 */ /* 0x000fe400078e00ff */
[----:B------:R-:W-:Y:S01]  /*0250*/  HFMA2 R11, -RZ, RZ, 0, 2.384185791015625e-07 ;  /* 0x00000004ff0b7431 */ /* 0x000fe200000001ff */
[----:B------:R-:W-:Y:S01]  /*0260*/  MOV R25, 0x4 ;  /* 0x0000000400197802 */ /* 0x000fe20000000f00 */
[----:B0-----:R-:W2:Y:S01]  /*0270*/  LDG.E R21, desc[UR18][R2.64+-0x10] ;  /* 0xfffff01202157981 */ /* 0x001ea2000c1e1900 */
[C---:B------:R-:W-:Y:S01]  /*0280*/  IMAD.WIDE R22, R14.reuse, R23, UR26 ;  /* 0x0000001a0e167e25 */ /* 0x040fe2000f8e0217 */
[----:B------:R-:W-:Y:S02]  /*0290*/  MOV R8, UR22 ;  /* 0x0000001600087c02 */ /* 0x000fe40008000f00 */
[----:B------:R-:W-:Y:S01]  /*02a0*/  MOV R9, UR23 ;  /* 0x0000001700097c02 */ /* 0x000fe20008000f00 */
[----:B------:R-:W3:Y:S02]  /*02b0*/  LDG.E R19, desc[UR18][R2.64+-0xc] ;  /* 0xfffff41202137981 */ /* 0x000ee4000c1e1900 */
[----:B------:R-:W-:-:S02]  /*02c0*/  IMAD.WIDE R8, R14, 0x4, R8 ;  /* 0x000000040e087825 */ /* 0x000fc400078e0208 */
[----:B------:R-:W2:Y:S01]  /*02d0*/  LDG.E R22, desc[UR18][R22.64] ;  /* 0x0000001216167981 */ /* 0x000ea2000c1e1900 */
[----:B------:R-:W-:Y:S01]  /*02e0*/  MOV R5, 0x4 ;  /* 0x0000000400057802 */ /* 0x000fe20000000f00 */
[C---:B------:R-:W-:Y:S02]  /*02f0*/  IMAD.WIDE R24, R14.reuse, R25, UR6 ;  /* 0x000000060e187e25 */ /* 0x040fe4000f8e0219 */
[----:B------:R0:W3:Y:S02]  /*0300*/  LDG.E R20, desc[UR18][R8.64] ;  /* 0x0000001208147981 */ /* 0x0000e4000c1e1900 */
[----:B------:R-:W-:Y:S02]  /*0310*/  IMAD.WIDE R10, R14, R11, UR8 ;  /* 0x000000080e0a7e25 */ /* 0x000fe4000f8e020b */
[----:B------:R-:W4:Y:S04]  /*0320*/  LDG.E R18, desc[UR18][R24.64] ;  /* 0x0000001218127981 */ /* 0x000f28000c1e1900 */
[----:B------:R-:W4:Y:S01]  /*0330*/  LDG.E R17, desc[UR18][R2.64+-0x8] ;  /* 0xfffff81202117981 */ /* 0x000f22000c1e1900 */
[----:B0-----:R-:W-:-:S02]  /*0340*/  HFMA2 R9, -RZ, RZ, 0, 2.384185791015625e-07 ;  /* 0x00000004ff097431 */ /* 0x001fc400000001ff */
[----:B------:R-:W-:Y:S01]  /*0350*/  IMAD.MOV.U32 R7, RZ, RZ, 0x4 ;  /* 0x00000004ff077424 */ /* 0x000fe200078e00ff */
[----:B------:R0:W5:Y:S01]  /*0360*/  LDG.E R16, desc[UR18][R10.64] ;  /* 0x000000120a107981 */ /* 0x000162000c1e1900 */
[----:B------:R-:W-:-:S03]  /*0370*/  IMAD.WIDE R4, R14, R5, UR10 ;  /* 0x0000000a0e047e25 */ /* 0x000fc6000f8e0205 */
[----:B------:R-:W5:Y:S01]  /*0380*/  LDG.E R15, desc[UR18][R2.64+-0x4] ;  /* 0xfffffc12020f7981 */ /* 0x000f62000c1e1900 */
[C---:B------:R-:W-:Y:S01]  /*0390*/  IMAD.WIDE R6, R14.reuse, R7, UR12 ;  /* 0x0000000c0e067e25 */ /* 0x040fe2000f8e0207 */
[----:B------:R-:W-:Y:S02]  /*03a0*/  MOV R27, 0x4 ;  /* 0x00000004001b7802 */ /* 0x000fe40000000f00 */
[----:B------:R1:W5:Y:S01]  /*03b0*/  LDG.E R4, desc[UR18][R4.64] ;  /* 0x0000001204047981 */ /* 0x000362000c1e1900 */
[----:B------:R-:W-:-:S03]  /*03c0*/  IMAD.WIDE R8, R14, R9, UR14 ;  /* 0x0000000e0e087e25 */ /* 0x000fc6000f8e0209 */
[----:B------:R-:W5:Y:S01]  /*03d0*/  LDG.E R23, desc[UR18][R2.64] ;  /* 0x0000001202177981 */ /* 0x000f62000c1e1900 */
[----:B0-----:R-:W-:-:S03]  /*03e0*/  IMAD.WIDE R10, R14, R27, UR16 ;  /* 0x000000100e0a7e25 */ /* 0x001fc6000f8e021b */
[----:B------:R-:W5:Y:S04]  /*03f0*/  LDG.E R7, desc[UR18][R6.64] ;  /* 0x0000001206077981 */ /* 0x000f68000c1e1900 */
[----:B------:R-:W5:Y:S04]  /*0400*/  LDG.E R24, desc[UR18][R2.64+0x4] ;  /* 0x0000041202187981 */ /* 0x000f68000c1e1900 */
[----:B------:R-:W5:Y:S04]  /*0410*/  LDG.E R8, desc[UR18][R8.64] ;  /* 0x0000001208087981 */ /* 0x000f68000c1e1900 */
[----:B------:R-:W5:Y:S04]  /*0420*/  LDG.E R25, desc[UR18][R2.64+0x8] ;  /* 0x0000081202197981 */ /* 0x000f68000c1e1900 */
[----:B------:R-:W5:Y:S04]  /*0430*/  LDG.E R10, desc[UR18][R10.64] ;  /* 0x000000120a0a7981 */ /* 0x000f68000c1e1900 */
[----:B------:R0:W5:Y:S01]  /*0440*/  LDG.E R27, desc[UR18][R2.64+0xc] ;  /* 0x00000c12021b7981 */ /* 0x000162000c1e1900 */
[----:B------:R-:W-:-:S04]  /*0450*/  UIADD3 UR5, UPT, UPT, UR5, 0x8, URZ ;  /* 0x0000000805057890 */ /* 0x000fc8000fffe0ff */
[----:B------:R-:W-:Y:S01]  /*0460*/  UISETP.NE.AND UP0, UPT, UR5, URZ, UPT ;  /* 0x000000ff0500728c */ /* 0x000fe2000bf05270 */
[----:B-1----:R-:W-:Y:S02]  /*0470*/  MOV R5, UR20 ;  /* 0x0000001400057c02 */ /* 0x002fe40008000f00 */
[----:B0-----:R-:W-:Y:S02]  /*0480*/  IADD3 R2, P0, PT, R2, 0x20, RZ ;  /* 0x0000002002027810 */ /* 0x001fe40007f1e0ff */
[----:B------:R-:W-:Y:S02]  /*0490*/  LEA R14, R5, R14, 0x3 ;  /* 0x0000000e050e7211 */ /* 0x000fe400078e18ff */
[----:B------:R-:W-:Y:S01]  /*04a0*/  IADD3.X R3, PT, PT, RZ, R3, RZ, P0, !PT ;  /* 0x00000003ff037210 */ /* 0x000fe200007fe4ff */
[----:B--2---:R-:W-:-:S04]  /*04b0*/  FFMA R22, R21, R22, R12 ;  /* 0x0000001615167223 */ /* 0x004fc8000000000c */
[----:B---3--:R-:W-:-:S04]  /*04c0*/  FFMA R20, R19, R20, R22 ;  /* 0x0000001413147223 */ /* 0x008fc80000000016 */
[----:B----4-:R-:W-:-:S04]  /*04d0*/  FFMA R18, R17, R18, R20 ;  /* 0x0000001211127223 */ /* 0x010fc80000000014 */
[----:B-----5:R-:W-:-:S04]  /*04e0*/  FFMA R16, R15, R16, R18 ;  /* 0x000000100f107223 */ /* 0x020fc80000000012 */
[----:B------:R-:W-:-:S04]  /*04f0*/  FFMA R23, R23, R4, R16 ;  /* 0x0000000417177223 */ /* 0x000fc80000000010 */
[----:B------:R-:W-:-:S04]  /*0500*/  FFMA R24, R24, R7, R23 ;  /* 0x0000000718187223 */ /* 0x000fc80000000017 */
[----:B------:R-:W-:-:S04]  /*0510*/  FFMA R8, R25, R8, R24 ;  /* 0x0000000819087223 */ /* 0x000fc80000000018 */
[----:B------:R-:W-:Y:S01]  /*0520*/  FFMA R12, R27, R10, R8 ;  /* 0x0000000a1b0c7223 */ /* 0x000fe20000000008 */
[----:B------:R-:W-:Y:S06]  /*0530*/  BRA.U UP0, `(.L_x_1) ;  /* 0xfffffffd003c7547 */ /* 0x000fec000b83ffff */
.L_x_0:
[----:B------:R-:W-:-:S04]  /*0540*/  ULOP3.LUT UR6, UR20, 0x7, URZ, 0xc0, !UPT ;  /* 0x0000000714067892 */ /* 0x000fc8000f8ec0ff */
[----:B------:R-:W-:-:S09]  /*0550*/  UISETP.NE.AND UP0, UPT, UR6, URZ, UPT ;  /* 0x000000ff0600728c */ /* 0x000fd2000bf05270 */
[----:B------:R-:W-:Y:S05]  /*0560*/  BRA.U !UP0, `(.L_x_2) ;  /* 0x0000000508387547 */ /* 0x000fea000b800000 */
[----:B------:R-:W-:Y:S02]  /*0570*/  UISETP.GE.U32.AND UP0, UPT, UR6, 0x4, UPT ;  /* 0x000000040600788c */ /* 0x000fe4000bf06070 */
[----:B------:R-:W-:-:S04]  /*0580*/  ULOP3.LUT UR5, UR20, 0x3, URZ, 0xc0, !UPT ;  /* 0x0000000314057892 */ /* 0x000fc8000f8ec0ff */
[----:B------:R-:W-:-:S03]  /*0590*/  UISETP.NE.AND UP1, UPT, UR5, URZ, UPT ;  /* 0x000000ff0500728c */ /* 0x000fc6000bf25270 */
[----:B------:R-:W-:Y:S08]  /*05a0*/  BRA.U !UP0, `(.L_x_3) ;  /* 0x00000001087c7547 */ /* 0x000ff0000b800000 */
[----:B------:R-:W1:Y:S01]  /*05b0*/  LDC.64 R6, c[0x0][0x388] ;  /* 0x0000e200ff067b82 */ /* 0x000e620000000a00 */
[----:B------:R-:W2:Y:S01]  /*05c0*/  LDCU.64 UR6, c[0x0][0x380] ;  /* 0x00007000ff0677ac */ /* 0x000ea20008000a00 */
[----:B------:R-:W-:Y:S01]  /*05d0*/  IMAD.U32 R9, RZ, RZ, UR4 ;  /* 0x00000004ff097e24 */ /* 0x000fe2000f8e00ff */
[C---:B------:R-:W-:Y:S02]  /*05e0*/  IADD3 R3, PT, PT, R13.reuse, UR4, RZ ;  /* 0x000000040d037c10 */ /* 0x040fe4000fffe0ff */
[----:B------:R-:W-:Y:S01]  /*05f0*/  IADD3 R10, P0, PT, R13, UR4, RZ ;  /* 0x000000040d0a7c10 */ /* 0x000fe2000ff1e0ff */
[----:B------:R-:W-:Y:S01]  /*0600*/  IMAD R9, R9, UR20, R0 ;  /* 0x0000001409097c24 */ /* 0x000fe2000f8e0200 */
[----:B------:R-:W-:Y:S01]  /*0610*/  MOV R11, UR20 ;  /* 0x00000014000b7c02 */ /* 0x000fe20008000f00 */
[----:B------:R-:W3:Y:S01]  /*0620*/  LDC.64 R4, c[0x0][0x380] ;  /* 0x0000e000ff047b82 */ /* 0x000ee20000000a00 */
[----:B------:R-:W-:Y:S01]  /*0630*/  MOV R15, UR20 ;  /* 0x00000014000f7c02 */ /* 0x000fe20008000f00 */
[----:B-1----:R-:W-:Y:S01]  /*0640*/  IMAD.WIDE R6, R9, 0x4, R6 ;  /* 0x0000000409067825 */ /* 0x002fe200078e0206 */
[----:B------:R-:W-:-:S05]  /*0650*/  MOV R9, UR20 ;  /* 0x0000001400097c02 */ /* 0x000fca0008000f00 */
[----:B------:R-:W-:Y:S02]  /*0660*/  IMAD.WIDE R8, R9, 0x4, R6 ;  /* 0x0000000409087825 */ /* 0x000fe400078e0206 */
[----:B0-----:R-:W4:Y:S02]  /*0670*/  LDG.E R6, desc[UR18][R6.64] ;  /* 0x0000001206067981 */ /* 0x001f24000c1e1900 */
[----:B---3--:R-:W-:Y:S01]  /*0680*/  IMAD.WIDE.U32 R4, R3, 0x4, R4 ;  /* 0x0000000403047825 */ /* 0x008fe200078e0004 */
[----:B------:R-:W-:Y:S01]  /*0690*/  IADD3.X R3, PT, PT, RZ, RZ, RZ, P0, !PT ;  /* 0x000000ffff037210 */ /* 0x000fe200007fe4ff */
[----:B------:R-:W3:Y:S01]  /*06a0*/  LDG.E R17, desc[UR18][R8.64] ;  /* 0x0000001208117981 */ /* 0x000ee2000c1e1900 */
[----:B--2---:R-:W-:-:S03]  /*06b0*/  LEA R2, P0, R10, UR6, 0x2 ;  /* 0x000000060a027c11 */ /* 0x004fc6000f8010ff */
[----:B------:R-:W4:Y:S01]  /*06c0*/  LDG.E R5, desc[UR18][R4.64] ;  /* 0x0000001204057981 */ /* 0x000f22000c1e1900 */
[----:B------:R-:W-:Y:S01]  /*06d0*/  LEA.HI.X R3, R10, UR7, R3, 0x2, P0 ;  /* 0x000000070a037c11 */ /* 0x000fe200080f1403 */
[----:B------:R-:W-:-:S04]  /*06e0*/  IMAD.WIDE R10, R11, 0x4, R8 ;  /* 0x000000040b0a7825 */ /* 0x000fc800078e0208 */
[----:B------:R-:W3:Y:S01]  /*06f0*/  LDG.E R16, desc[UR18][R2.64+0x4] ;  /* 0x0000041202107981 */ /* 0x000ee2000c1e1900 */
[----:B------:R-:W-:-:S03]  /*0700*/  IMAD.WIDE R14, R15, 0x4, R10 ;  /* 0x000000040f0e7825 */ /* 0x000fc600078e020a */
[----:B------:R-:W2:Y:S04]  /*0710*/  LDG.E R19, desc[UR18][R10.64] ;  /* 0x000000120a137981 */ /* 0x000ea8000c1e1900 */
[----:B------:R-:W2:Y:S04]  /*0720*/  LDG.E R18, desc[UR18][R2.64+0x8] ;  /* 0x0000081202127981 */ /* 0x000ea8000c1e1900 */
[----:B------:R-:W5:Y:S04]  /*0730*/  LDG.E R20, desc[UR18][R2.64+0xc] ;  /* 0x00000c1202147981 */ /* 0x000f68000c1e1900 */
[----:B------:R-:W5:Y:S01]  /*0740*/  LDG.E R14, desc[UR18][R14.64] ;  /* 0x000000120e0e7981 */ /* 0x000f62000c1e1900 */
[----:B------:R-:W-:Y:S01]  /*0750*/  UIADD3 UR4, UPT, UPT, UR4, 0x4, URZ ;  /* 0x0000000404047890 */ /* 0x000fe2000fffe0ff */
[----:B----4-:R-:W-:-:S04]  /*0760*/  FFMA R5, R5, R6, R12 ;  /* 0x0000000605057223 */ /* 0x010fc8000000000c */
[----:B---3--:R-:W-:-:S04]  /*0770*/  FFMA R5, R16, R17, R5 ;  /* 0x0000001110057223 */ /* 0x008fc80000000005 */
[----:B--2---:R-:W-:-:S04]  /*0780*/  FFMA R5, R18, R19, R5 ;  /* 0x0000001312057223 */ /* 0x004fc80000000005 */
[----:B-----5:R-:W-:-:S07]  /*0790*/  FFMA R12, R20, R14, R5 ;  /* 0x0000000e140c7223 */ /* 0x020fce0000000005 */
.L_x_3:
[----:B------:R-:W-:Y:S05]  /*07a0*/  BRA.U !UP1, `(.L_x_2) ;  /* 0x0000000109a87547 */ /* 0x000fea000b800000 */
[----:B------:R-:W-:Y:S01]  /*07b0*/  UISETP.NE.AND UP0, UPT, UR5, 0x1, UPT ;  /* 0x000000010500788c */ /* 0x000fe2000bf05270 */
[----:B------:R-:W-:Y:S01]  /*07c0*/  MOV R7, UR4 ;  /* 0x0000000400077c02 */ /* 0x000fe20008000f00 */
[----:B------:R-:W-:Y:S02]  /*07d0*/  ULOP3.LUT UR5, UR20, 0x1, URZ, 0xc0, !UPT ;  /* 0x0000000114057892 */ /* 0x000fe4000f8ec0ff */
[----:B------:R-:W-:Y:S02]  /*07e0*/  MOV R15, UR20 ;  /* 0x00000014000f7c02 */ /* 0x000fe40008000f00 */
[----:B------:R-:W-:Y:S01]  /*07f0*/  UISETP.NE.U32.AND UP1, UPT, UR5, 0x1, UPT ;  /* 0x000000010500788c */ /* 0x000fe2000bf25070 */
[----:B------:R-:W-:-:S04]  /*0800*/  PLOP3.LUT P1, PT, PT, PT, UP0, 0x80, 0x8 ;  /* 0x000000000008781c */ /* 0x000fc80003f2f008 */
[----:B------:R-:W1:Y:S01]  /*0810*/  @UP0 LDCU.128 UR8, c[0x0][0x380] ;  /* 0x00007000ff0807ac */ /* 0x000e620008000c00 */
[----:B------:R-:W-:Y:S01]  /*0820*/  PLOP3.LUT P0, PT, PT, PT, UP1, 0x80, 0x8 ;  /* 0x000000000008781c */ /* 0x000fe20003f0f018 */
[----:B------:R-:W2:Y:S04]  /*0830*/  @UP0 LDCU.64 UR6, c[0x0][0x380] ;  /* 0x00007000ff0607ac */ /* 0x000ea80008000a00 */
[----:B------:R-:W3:Y:S03]  /*0840*/  @!UP1 LDCU.128 UR12, c[0x0][0x380] ;  /* 0x00007000ff0c97ac */ /* 0x000ee60008000c00 */
[C---:B------:R-:W-:Y:S02]  /*0850*/  @P1 IADD3 R3, PT, PT, R13.reuse, UR4, RZ ;  /* 0x000000040d031c10 */ /* 0x040fe4000fffe0ff */
[----:B------:R-:W-:Y:S01]  /*0860*/  @P1 IADD3 R6, P2, PT, R13, UR4, RZ ;  /* 0x000000040d061c10 */ /* 0x000fe2000ff5e0ff */
[----:B------:R-:W-:Y:S01]  /*0870*/  @UP0 UIADD3 UR4, UPT, UPT, UR4, 0x2, URZ ;  /* 0x0000000204040890 */ /* 0x000fe2000fffe0ff */
[----:B-1----:R-:W-:Y:S01]  /*0880*/  MOV R11, UR9 ;  /* 0x00000009000b7c02 */ /* 0x002fe20008000f00 */
[----:B------:R-:W-:Y:S01]  /*0890*/  IMAD.U32 R10, RZ, RZ, UR8 ;  /* 0x00000008ff0a7e24 */ /* 0x000fe2000f8e00ff */
[----:B------:R-:W-:-:S02]  /*08a0*/  MOV R4, UR10 ;  /* 0x0000000a00047c02 */ /* 0x000fc40008000f00 */
[----:B------:R-:W-:Y:S01]  /*08b0*/  MOV R5, UR11 ;  /* 0x0000000b00057c02 */ /* 0x000fe20008000f00 */
[----:B------:R-:W-:-:S04]  /*08c0*/  @P1 IMAD.WIDE.U32 R10, R3, 0x4, R10 ;  /* 0x00000004030a1825 */ /* 0x000fc800078e000a */
[----:B------:R-:W-:Y:S01]  /*08d0*/  @P1 IMAD R3, R7, UR20, R0 ;  /* 0x0000001407031c24 */ /* 0x000fe2000f8e0200 */
[----:B------:R-:W-:Y:S01]  /*08e0*/  @P1 IADD3.X R7, PT, PT, RZ, RZ, RZ, P2, !PT ;  /* 0x000000ffff071210 */ /* 0x000fe200017fe4ff */
[----:B------:R-:W-:Y:S01]  /*08f0*/  IMAD.U32 R19, RZ, RZ, UR4 ;  /* 0x00000004ff137e24 */ /* 0x000fe2000f8e00ff */
[C---:B--2---:R-:W-:Y:S01]  /*0900*/  @P1 LEA R2, P2, R6.reuse, UR6, 0x2 ;  /* 0x0000000606021c11 */ /* 0x044fe2000f8410ff */
[----:B------:R-:W-:Y:S01]  /*0910*/  @P1 IMAD.WIDE R4, R3, 0x4, R4 ;  /* 0x0000000403041825 */ /* 0x000fe200078e0204 */
[----:B------:R-:W-:Y:S01]  /*0920*/  @!P0 IADD3 R17, PT, PT, R13, UR4, RZ ;  /* 0x000000040d118c10 */ /* 0x000fe2000fffe0ff */
[----:B0-----:R-:W2:Y:S01]  /*0930*/  @P1 LDG.E R11, desc[UR18][R10.64] ;  /* 0x000000120a0b1981 */ /* 0x001ea2000c1e1900 */
[----:B------:R-:W-:Y:S01]  /*0940*/  @P1 LEA.HI.X R3, R6, UR7, R7, 0x2, P2 ;  /* 0x0000000706031c11 */ /* 0x000fe200090f1407 */
[----:B------:R-:W-:Y:S01]  /*0950*/  @!P0 IMAD R19, R19, UR20, R0 ;  /* 0x0000001413138c24 */ /* 0x000fe2000f8e0200 */
[----:B---3--:R-:W-:Y:S01]  /*0960*/  MOV R6, UR12 ;  /* 0x0000000c00067c02 */ /* 0x008fe20008000f00 */
[----:B------:R-:W-:Y:S01]  /*0970*/  @P1 IMAD.WIDE R14, R15, 0x4, R4 ;  /* 0x000000040f0e1825 */ /* 0x000fe200078e0204 */
[----:B------:R-:W-:Y:S01]  /*0980*/  MOV R7, UR13 ;  /* 0x0000000d00077c02 */ /* 0x000fe20008000f00 */
[----:B------:R-:W2:Y:S01]  /*0990*/  @P1 LDG.E R4, desc[UR18][R4.64] ;  /* 0x0000001204041981 */ /* 0x000ea2000c1e1900 */
[----:B------:R-:W-:-:S02]  /*09a0*/  MOV R8, UR14 ;  /* 0x0000000e00087c02 */ /* 0x000fc40008000f00 */
[----:B------:R-:W-:Y:S01]  /*09b0*/  MOV R9, UR15 ;  /* 0x0000000f00097c02 */ /* 0x000fe20008000f00 */
[----:B------:R-:W-:Y:S01]  /*09c0*/  @!P0 IMAD.WIDE.U32 R6, R17, 0x4, R6 ;  /* 0x0000000411068825 */ /* 0x000fe200078e0006 */
[----:B------:R-:W3:Y:S03]  /*09d0*/  @P1 LDG.E R14, desc[UR18][R14.64] ;  /* 0x000000120e0e1981 */ /* 0x000ee6000c1e1900 */
[----:B------:R-:W-:Y:S01]  /*09e0*/  @!P0 IMAD.WIDE R8, R19, 0x4, R8 ;  /* 0x0000000413088825 */ /* 0x000fe200078e0208 */
[----:B------:R-:W3:Y:S04]  /*09f0*/  @P1 LDG.E R2, desc[UR18][R2.64+0x4] ;  /* 0x0000041202021981 */ /* 0x000ee8000c1e1900 */
[----:B------:R-:W4:Y:S04]  /*0a00*/  @!P0 LDG.E R7, desc[UR18][R6.64] ;  /* 0x0000001206078981 */ /* 0x000f28000c1e1900 */
[----:B------:R-:W4:Y:S01]  /*0a10*/  @!P0 LDG.E R8, desc[UR18][R8.64] ;  /* 0x0000001208088981 */ /* 0x000f22000c1e1900 */
[----:B--2---:R-:W-:-:S04]  /*0a20*/  @P1 FFMA R11, R11, R4, R12 ;  /* 0x000000040b0b1223 */ /* 0x004fc8000000000c */
[----:B---3--:R-:W-:-:S04]  /*0a30*/  @P1 FFMA R12, R2, R14, R11 ;  /* 0x0000000e020c1223 */ /* 0x008fc8000000000b */
[----:B----4-:R-:W-:-:S07]  /*0a40*/  @!P0 FFMA R12, R7, R8, R12 ;  /* 0x00000008070c8223 */ /* 0x010fce000000000c */
.L_x_2:
[----:B------:R-:W1:Y:S01]  /*0a50*/  LDC.64 R2, c[0x0][0x390] ;  /* 0x0000e400ff027b82 */ /* 0x000e620000000a00 */
[----:B------:R-:W-:-:S05]  /*0a60*/  IADD3 R13, PT, PT, R0, R13, RZ ;  /* 0x0000000d000d7210 */ /* 0x000fca0007ffe0ff */
[----:B-1----:R-:W-:-:S05]  /*0a70*/  IMAD.WIDE R2, R13, 0x4, R2 ;  /* 0x000000040d027825 */ /* 0x002fca00078e0202 */
[----:B0-----:R-:W-:Y:S01]  /*0a80*/  STG.E desc[UR18][R2.64], R12 ;  /* 0x0000000c02007986 */ /* 0x001fe2000c101912 */
[----:B------:R-:W-:Y:S05]  /*0a90*/  EXIT ;  /* 0x000000000000794d */ /* 0x000fea0003800000 */
.L_x_4:
[----:B------:R-:W-:-:S00]  /*0aa0*/  BRA `(.L_x_4) ;  /* 0xfffffffc00fc7947 */ /* 0x000fc0000383ffff */
[----:B------:R-:W-:-:S00]  /*0ab0*/  NOP ;  /* 0x0000000000007918 */ /* 0x000fc00000000000 */
        /* <DEDUP_REMOVED lines=12> */
.L_x_5:


//--------------------- .nv.shared.reserved.0     --------------------------
	.section	.nv.shared.reserved.0,"aw",@nobits
	.weak		__nv_reservedSMEM_offset_0_alias
	.size		__nv_reservedSMEM_offset_0_alias, 0, 64
	.other		__nv_reservedSMEM_offset_0_alias,@"STO_CUDA_RESERVED_SHARED STV_DEFAULT"
__nv_reservedSMEM_offset_0_alias:
	.zero		0
	.zero		64


//--------------------- .nv.constant0._Z12matMulKernelPfS_S_i --------------------------
	.section	.nv.constant0._Z12matMulKernelPfS_S_i,"a",@progbits
	.sectionflags	@""
	.align	4
.nv.constant0._Z12matMulKernelPfS_S_i:
	.zero		924


//--------------------- SYMBOLS --------------------------

	.type		.nv.reservedSmem.offset0,@object
	.size		.nv.reservedSmem.offset0,0x4
